	.headerflags	@"EF_CUDA_TEXMODE_UNIFIED EF_CUDA_64BIT_ADDRESS EF_CUDA_ACCELERATORS EF_CUDA_SM90 EF_CUDA_VIRTUAL_SM(EF_CUDA_SM90)"
	.elftype	@"ET_EXEC"


//--------------------- .nv.info                  --------------------------
	.section	.nv.info,"",@"SHT_CUDA_INFO"
	.align	4


	//----- nvinfo : EIATTR_REGCOUNT
	.align		4
        /*0000*/ 	.byte	0x04, 0x2f
        /*0002*/ 	.short	(.L_3 - .L_2)
	.align		4
.L_2:
        /*0004*/ 	.word	index@(triton_poi_fused__native_batch_norm_legit_no_training_relu_17)
        /*0008*/ 	.word	0x00000016


	//----- nvinfo : EIATTR_MIN_STACK_SIZE
	.align		4
.L_3:
        /*000c*/ 	.byte	0x04, 0x12
        /*000e*/ 	.short	(.L_5 - .L_4)
	.align		4
.L_4:
        /*0010*/ 	.word	index@(triton_poi_fused__native_batch_norm_legit_no_training_relu_17)
        /*0014*/ 	.word	0x00000000


	//----- nvinfo : EIATTR_FRAME_SIZE
	.align		4
.L_5:
        /*0018*/ 	.byte	0x04, 0x11
        /*001a*/ 	.short	(.L_7 - .L_6)
	.align		4
.L_6:
        /*001c*/ 	.word	index@(triton_poi_fused__native_batch_norm_legit_no_training_relu_17)
        /*0020*/ 	.word	0x00000000


	//----- nvinfo : EIATTR_MIN_STACK_SIZE
	.align		4
.L_7:
        /*0024*/ 	.byte	0x04, 0x12
        /*0026*/ 	.short	(.L_9 - .L_8)
	.align		4
.L_8:
        /*0028*/ 	.word	index@(triton_poi_fused__native_batch_norm_legit_no_training_relu_17)
        /*002c*/ 	.word	0x00000000
.L_9:


//--------------------- .nv.info.triton_poi_fused__native_batch_norm_legit_no_training_relu_17 --------------------------
	.section	.nv.info.triton_poi_fused__native_batch_norm_legit_no_training_relu_17,"",@"SHT_CUDA_INFO"
	.sectionflags	@""
	.align	4


	//----- nvinfo : EIATTR_CUDA_API_VERSION
	.align		4
        /*0000*/ 	.byte	0x04, 0x37
        /*0002*/ 	.short	(.L_11 - .L_10)
.L_10:
        /*0004*/ 	.word	0x0000007c


	//----- nvinfo : EIATTR_KPARAM_INFO
	.align		4
.L_11:
        /*0008*/ 	.byte	0x04, 0x17
        /*000a*/ 	.short	(.L_13 - .L_12)
.L_12:
        /*000c*/ 	.word	0x00000000
        /*0010*/ 	.short	0x0005
        /*0012*/ 	.short	0x0028
        /*0014*/ 	.byte	0x00, 0xf0, 0x11, 0x00


	//----- nvinfo : EIATTR_KPARAM_INFO
	.align		4
.L_13:
        /*0018*/ 	.byte	0x04, 0x17
        /*001a*/ 	.short	(.L_15 - .L_14)
.L_14:
        /*001c*/ 	.word	0x00000000
        /*0020*/ 	.short	0x0004
        /*0022*/ 	.short	0x0020
        /*0024*/ 	.byte	0x00, 0xf4, 0x21, 0x00


	//----- nvinfo : EIATTR_KPARAM_INFO
	.align		4
.L_15:
        /*0028*/ 	.byte	0x04, 0x17
        /*002a*/ 	.short	(.L_17 - .L_16)
.L_16:
        /*002c*/ 	.word	0x00000000
        /*0030*/ 	.short	0x0003
        /*0032*/ 	.short	0x0018
        /*0034*/ 	.byte	0x00, 0xf4, 0x21, 0x00


	//----- nvinfo : EIATTR_KPARAM_INFO
	.align		4
.L_17:
        /*0038*/ 	.byte	0x04, 0x17
        /*003a*/ 	.short	(.L_19 - .L_18)
.L_18:
        /*003c*/ 	.word	0x00000000
        /*0040*/ 	.short	0x0002
        /*0042*/ 	.short	0x0010
        /*0044*/ 	.byte	0x00, 0xf4, 0x21, 0x00


	//----- nvinfo : EIATTR_KPARAM_INFO
	.align		4
.L_19:
        /*0048*/ 	.byte	0x04, 0x17
        /*004a*/ 	.short	(.L_21 - .L_20)
.L_20:
        /*004c*/ 	.word	0x00000000
        /*0050*/ 	.short	0x0001
        /*0052*/ 	.short	0x0008
        /*0054*/ 	.byte	0x00, 0xf4, 0x21, 0x00


	//----- nvinfo : EIATTR_KPARAM_INFO
	.align		4
.L_21:
        /*0058*/ 	.byte	0x04, 0x17
        /*005a*/ 	.short	(.L_23 - .L_22)
.L_22:
        /*005c*/ 	.word	0x00000000
        /*0060*/ 	.short	0x0000
        /*0062*/ 	.short	0x0000
        /*0064*/ 	.byte	0x00, 0xf4, 0x21, 0x00


	//----- nvinfo : EIATTR_SPARSE_MMA_MASK
	.align		4
.L_23:
        /*0068*/ 	.byte	0x03, 0x50
        /*006a*/ 	.short	0x0000


	//----- nvinfo : EIATTR_MAXREG_COUNT
	.align		4
        /*006c*/ 	.byte	0x03, 0x1b
        /*006e*/ 	.short	0x00ff


	//----- nvinfo : EIATTR_EXIT_INSTR_OFFSETS
	.align		4
        /*0070*/ 	.byte	0x04, 0x1c
        /*0072*/ 	.short	(.L_25 - .L_24)


	//   ....[0]....
.L_24:
        /*0074*/ 	.word	0x000003f0


	//   ....[1]....
        /*0078*/ 	.word	0x00000410


	//----- nvinfo : EIATTR_REQNTID
	.align		4
.L_25:
        /*007c*/ 	.byte	0x04, 0x10
        /*007e*/ 	.short	(.L_27 - .L_26)
.L_26:
        /*0080*/ 	.word	0x00000100
        /*0084*/ 	.word	0x00000001
        /*0088*/ 	.word	0x00000001


	//----- nvinfo : EIATTR_CBANK_PARAM_SIZE
	.align		4
.L_27:
        /*008c*/ 	.byte	0x03, 0x19
        /*008e*/ 	.short	0x002c


	//----- nvinfo : EIATTR_PARAM_CBANK
	.align		4
        /*0090*/ 	.byte	0x04, 0x0a
        /*0092*/ 	.short	(.L_29 - .L_28)
	.align		4
.L_28:
        /*0094*/ 	.word	index@(.nv.constant0.triton_poi_fused__native_batch_norm_legit_no_training_relu_17)
        /*0098*/ 	.short	0x0210
        /*009a*/ 	.short	0x002c


	//----- nvinfo : EIATTR_SW_WAR
	.align		4
.L_29:
        /*009c*/ 	.byte	0x04, 0x36
        /*009e*/ 	.short	(.L_31 - .L_30)
.L_30:
        /*00a0*/ 	.word	0x00000008
.L_31:


//--------------------- .nv.callgraph             --------------------------
	.section	.nv.callgraph,"",@"SHT_CUDA_CALLGRAPH"
	.align	4
	.sectionentsize	8
	.align		4
        /*0000*/ 	.word	0x00000000
	.align		4
        /*0004*/ 	.word	0xffffffff
	.align		4
        /*0008*/ 	.word	0x00000000
	.align		4
        /*000c*/ 	.word	0xfffffffe
	.align		4
        /*0010*/ 	.word	0x00000000
	.align		4
        /*0014*/ 	.word	0xfffffffd
	.align		4
        /*0018*/ 	.word	0x00000000
	.align		4
        /*001c*/ 	.word	0xfffffffc


//--------------------- .nv.constant4             --------------------------
	.section	.nv.constant4,"a",@progbits
	.align	8
	.align		8
.nv.constant4:
        /*0000*/ 	.dword	_$_str
	.align		8
        /*0008*/ 	.dword	_$_str_$_2


//--------------------- .text.triton_poi_fused__native_batch_norm_legit_no_training_relu_17 --------------------------
	.section	.text.triton_poi_fused__native_batch_norm_legit_no_training_relu_17,"ax",@progbits
	.align	128
        .global         triton_poi_fused__native_batch_norm_legit_no_training_relu_17
        .type           triton_poi_fused__native_batch_norm_legit_no_training_relu_17,@function
        .size           triton_poi_fused__native_batch_norm_legit_no_training_relu_17,(.L_x_1 - triton_poi_fused__native_batch_norm_legit_no_training_relu_17)
        .other          triton_poi_fused__native_batch_norm_legit_no_training_relu_17,@"STO_CUDA_ENTRY STV_DEFAULT"
triton_poi_fused__native_batch_norm_legit_no_training_relu_17:
.text.triton_poi_fused__native_batch_norm_legit_no_training_relu_17:
[----:B------:R-:W0:Y:S01]  /*0000*/  LDC R1, c[0x0][0x28] ;  /* 0x00000a00ff017b82 */ /* 0x000e220000000800 */
[----:B------:R-:W1:Y:S07]  /*0010*/  S2R R0, SR_TID.X ;  /* 0x0000000000007919 */ /* 0x000e6e0000002100 */
[----:B------:R-:W2:Y:S01]  /*0020*/  LDC.64 R10, c[0x0][0x220] ;  /* 0x00008800ff0a7b82 */ /* 0x000ea20000000a00 */
[----:B------:R-:W-:Y:S01]  /*0030*/  ULDC.64 UR4, c[0x0][0x208] ;  /* 0x0000820000047ab9 */ /* 0x000fe20000000a00 */
[----:B------:R-:W3:Y:S06]  /*0040*/  S2R R7, SR_CTAID.X ;  /* 0x0000000000077919 */ /* 0x000eec0000002500 */
[----:B------:R-:W4:Y:S08]  /*0050*/  LDC.64 R4, c[0x0][0x210] ;  /* 0x00008400ff047b82 */ /* 0x000f300000000a00 */
[----:B------:R-:W5:Y:S08]  /*0060*/  LDC.64 R14, c[0x0][0x218] ;  /* 0x00008600ff0e7b82 */ /* 0x000f700000000a00 */
[----:B------:R-:W5:Y:S01]  /*0070*/  LDC.64 R16, c[0x0][0x228] ;  /* 0x00008a00ff107b82 */ /* 0x000f620000000a00 */
[----:B-1----:R-:W-:-:S07]  /*0080*/  SHF.L.U32 R0, R0, 0x1, RZ ;  /* 0x0000000100007819 */ /* 0x002fce00000006ff */
[----:B------:R-:W1:Y:S01]  /*0090*/  LDC.64 R18, c[0x0][0x230] ;  /* 0x00008c00ff127b82 */ /* 0x000e620000000a00 */
[----:B------:R-:W-:-:S04]  /*00a0*/  LOP3.LUT R0, R0, 0x1fe, RZ, 0xc0, !PT ;  /* 0x000001fe00007812 */ /* 0x000fc800078ec0ff */
[----:B---3--:R-:W-:-:S04]  /*00b0*/  LEA R7, R7, R0, 0x9 ;  /* 0x0000000007077211 */ /* 0x008fc800078e48ff */
[C---:B------:R-:W-:Y:S01]  /*00c0*/  ISETP.GE.AND P0, PT, R7.reuse, 0x72d80, PT ;  /* 0x00072d800700780c */ /* 0x040fe20003f06270 */
[----:B------:R-:W-:-:S05]  /*00d0*/  IMAD.HI R0, R7, 0x2aaaaaab, RZ ;  /* 0x2aaaaaab07007827 */ /* 0x000fca00078e02ff */
[----:B------:R-:W-:-:S04]  /*00e0*/  SHF.R.U32.HI R3, RZ, 0x1f, R0 ;  /* 0x0000001fff037819 */ /* 0x000fc80000011600 */
[----:B------:R-:W-:Y:S02]  /*00f0*/  LEA.HI R0, R0, R3, RZ, 0x1c ;  /* 0x0000000300007211 */ /* 0x000fe400078fe0ff */
[----:B------:R-:W-:-:S03]  /*0100*/  CS2R R2, SRZ ;  /* 0x0000000000027805 */ /* 0x000fc6000001ff00 */
[----:B------:R-:W-:-:S04]  /*0110*/  IMAD R13, R0, -0x60, R7 ;  /* 0xffffffa0000d7824 */ /* 0x000fc800078e0207 */
[----:B--2---:R-:W-:-:S05]  /*0120*/  IMAD.WIDE R10, R13, 0x4, R10 ;  /* 0x000000040d0a7825 */ /* 0x004fca00078e020a */
[----:B------:R2:W3:Y:S01]  /*0130*/  @!P0 LDG.E.EL.64 R2, desc[UR4][R10.64] ;  /* 0x000000040a028981 */ /* 0x0004e2000c2e1b00 */
[----:B----4-:R-:W-:Y:S01]  /*0140*/  IMAD.WIDE R4, R7, 0x4, R4 ;  /* 0x0000000407047825 */ /* 0x010fe200078e0204 */
[----:B------:R-:W-:Y:S02]  /*0150*/  CS2R R8, SRZ ;  /* 0x0000000000087805 */ /* 0x000fe4000001ff00 */
[----:B------:R-:W-:Y:S01]  /*0160*/  CS2R R6, SRZ ;  /* 0x0000000000067805 */ /* 0x000fe2000001ff00 */
[----:B-----5:R-:W-:-:S05]  /*0170*/  IMAD.WIDE R14, R13, 0x4, R14 ;  /* 0x000000040d0e7825 */ /* 0x020fca00078e020e */
[----:B------:R-:W4:Y:S01]  /*0180*/  @!P0 LDG.E.64 R6, desc[UR4][R4.64] ;  /* 0x0000000404068981 */ /* 0x000f22000c1e1b00 */
[C---:B0-----:R-:W-:Y:S01]  /*0190*/  IMAD.WIDE R16, R13.reuse, 0x4, R16 ;  /* 0x000000040d107825 */ /* 0x041fe200078e0210 */
[----:B--2---:R-:W-:Y:S02]  /*01a0*/  CS2R R10, SRZ ;  /* 0x00000000000a7805 */ /* 0x004fe4000001ff00 */
[----:B------:R0:W4:Y:S01]  /*01b0*/  @!P0 LDG.E.EL.64 R8, desc[UR4][R14.64] ;  /* 0x000000040e088981 */ /* 0x000122000c2e1b00 */
[----:B-1----:R-:W-:Y:S01]  /*01c0*/  IMAD.WIDE R18, R13, 0x4, R18 ;  /* 0x000000040d127825 */ /* 0x002fe200078e0212 */
[----:B------:R-:W-:-:S04]  /*01d0*/  CS2R R12, SRZ ;  /* 0x00000000000c7805 */ /* 0x000fc8000001ff00 */
[----:B------:R-:W2:Y:S04]  /*01e0*/  @!P0 LDG.E.EL.64 R10, desc[UR4][R18.64] ;  /* 0x00000004120a8981 */ /* 0x000ea8000c2e1b00 */
[----:B------:R-:W2:Y:S01]  /*01f0*/  @!P0 LDG.E.EL.64 R12, desc[UR4][R16.64] ;  /* 0x00000004100c8981 */ /* 0x000ea2000c2e1b00 */
[----:B0-----:R-:W-:Y:S01]  /*0200*/  HFMA2.MMA R15, -RZ, RZ, 1.625, 0 ;  /* 0x3e800000ff0f7435 */ /* 0x001fe200000001ff */
[----:B---3--:R-:W-:Y:S01]  /*0210*/  FADD R2, R2, 0.0010000000474974513054 ;  /* 0x3a83126f02027421 */ /* 0x008fe20000000000 */
[----:B------:R-:W-:-:S03]  /*0220*/  FADD R3, R3, 0.0010000000474974513054 ;  /* 0x3a83126f03037421 */ /* 0x000fc60000000000 */
[----:B------:R-:W0:Y:S08]  /*0230*/  MUFU.SQRT R0, R2 ;  /* 0x0000000200007308 */ /* 0x000e300000002000 */
[----:B------:R-:W1:Y:S01]  /*0240*/  MUFU.SQRT R14, R3 ;  /* 0x00000003000e7308 */ /* 0x000e620000002000 */
[C---:B0-----:R-:W-:Y:S02]  /*0250*/  FSETP.GT.AND P1, PT, R0.reuse, 8.50705917302346158658e+37, PT ;  /* 0x7e8000000000780b */ /* 0x041fe40003f24000 */
[----:B------:R-:W-:-:S02]  /*0260*/  FSETP.GEU.AND P3, PT, R0, 1.175494350822287508e-38, PT ;  /* 0x008000000000780b */ /* 0x000fc40003f6e000 */
[C---:B-1----:R-:W-:Y:S02]  /*0270*/  FSETP.GT.AND P2, PT, R14.reuse, 8.50705917302346158658e+37, PT ;  /* 0x7e8000000e00780b */ /* 0x042fe40003f44000 */
[----:B------:R-:W-:-:S07]  /*0280*/  FSETP.GEU.AND P4, PT, R14, 1.175494350822287508e-38, PT ;  /* 0x008000000e00780b */ /* 0x000fce0003f8e000 */
[----:B------:R-:W-:-:S04]  /*0290*/  @P1 FMUL R0, R0, 0.25 ;  /* 0x3e80000000001820 */ /* 0x000fc80000400000 */
[----:B------:R-:W-:Y:S01]  /*02a0*/  @!P3 FMUL R0, R0, 16777216 ;  /* 0x4b8000000000b820 */ /* 0x000fe20000400000 */
[----:B------:R-:W-:-:S04]  /*02b0*/  @P2 FMUL R14, R14, 0.25 ;  /* 0x3e8000000e0e2820 */ /* 0x000fc80000400000 */
[----:B------:R-:W-:Y:S01]  /*02c0*/  @!P4 FMUL R14, R14, 16777216 ;  /* 0x4b8000000e0ec820 */ /* 0x000fe20000400000 */
[----:B------:R-:W0:Y:S01]  /*02d0*/  MUFU.RCP R0, R0 ;  /* 0x0000000000007308 */ /* 0x000e220000001000 */
[----:B------:R-:W-:-:S07]  /*02e0*/  FSEL R3, R15, 1, P1 ;  /* 0x3f8000000f037808 */ /* 0x000fce0000800000 */
[----:B------:R-:W1:Y:S01]  /*02f0*/  MUFU.RCP R14, R14 ;  /* 0x0000000e000e7308 */ /* 0x000e620000001000 */
[----:B------:R-:W-:Y:S01]  /*0300*/  FSEL R15, R15, 1, P2 ;  /* 0x3f8000000f0f7808 */ /* 0x000fe20001000000 */
[----:B------:R-:W-:Y:S01]  /*0310*/  @!P3 FMUL R3, R3, 16777216 ;  /* 0x4b8000000303b820 */ /* 0x000fe20000400000 */
[----:B----4-:R-:W-:-:S03]  /*0320*/  FADD R6, -R8, R6 ;  /* 0x0000000608067221 */ /* 0x010fc60000000100 */
[----:B------:R-:W-:Y:S01]  /*0330*/  @!P4 FMUL R15, R15, 16777216 ;  /* 0x4b8000000f0fc820 */ /* 0x000fe20000400000 */
[----:B0-----:R-:W-:Y:S01]  /*0340*/  FMUL R3, R0, R3 ;  /* 0x0000000300037220 */ /* 0x001fe20000400000 */
[----:B------:R-:W-:-:S03]  /*0350*/  FADD R7, -R9, R7 ;  /* 0x0000000709077221 */ /* 0x000fc60000000100 */
[----:B------:R-:W-:Y:S01]  /*0360*/  FMUL R3, R6, R3 ;  /* 0x0000000306037220 */ /* 0x000fe20000400000 */
[----:B-1----:R-:W-:-:S03]  /*0370*/  FMUL R0, R14, R15 ;  /* 0x0000000f0e007220 */ /* 0x002fc60000400000 */
[----:B--2---:R-:W-:Y:S01]  /*0380*/  FFMA R3, R3, R12, R10 ;  /* 0x0000000c03037223 */ /* 0x004fe2000000000a */
[----:B------:R-:W-:-:S04]  /*0390*/  FMUL R0, R7, R0 ;  /* 0x0000000007007220 */ /* 0x000fc80000400000 */
[----:B------:R-:W-:Y:S01]  /*03a0*/  FFMA R0, R0, R13, R11 ;  /* 0x0000000d00007223 */ /* 0x000fe2000000000b */
[----:B------:R-:W-:-:S04]  /*03b0*/  FSETP.GEU.AND P1, PT, R3, RZ, PT ;  /* 0x000000ff0300720b */ /* 0x000fc80003f2e000 */
[C---:B------:R-:W-:Y:S02]  /*03c0*/  FSETP.GEU.AND P2, PT, R0.reuse, RZ, PT ;  /* 0x000000ff0000720b */ /* 0x040fe40003f4e000 */
[----:B------:R-:W-:Y:S02]  /*03d0*/  FSEL R2, R3, RZ, P1 ;  /* 0x000000ff03027208 */ /* 0x000fe40000800000 */
[----:B------:R-:W-:Y:S01]  /*03e0*/  FSEL R3, R0, RZ, P2 ;  /* 0x000000ff00037208 */ /* 0x000fe20001000000 */
[----:B------:R-:W-:Y:S08]  /*03f0*/  @P0 EXIT ;  /* 0x000000000000094d */ /* 0x000ff00003800000 */
[----:B------:R-:W-:Y:S01]  /*0400*/  STG.E.64 desc[UR4][R4.64], R2 ;  /* 0x0000000204007986 */ /* 0x000fe2000c101b04 */
[----:B------:R-:W-:Y:S05]  /*0410*/  EXIT ;  /* 0x000000000000794d */ /* 0x000fea0003800000 */
.L_x_0:
[----:B------:R-:W-:-:S00]  /*0420*/  BRA `(.L_x_0) ;  /* 0xfffffffc00fc7947 */ /* 0x000fc0000383ffff */
[----:B------:R-:W-:-:S00]  /*0430*/  NOP ;  /* 0x0000000000007918 */ /* 0x000fc00000000000 */
        /* <DEDUP_REMOVED lines=12> */
.L_x_1:


//--------------------- .nv.global.init           --------------------------
	.section	.nv.global.init,"aw",@progbits
.nv.global.init:
	.type		_$_str,@object
	.size		_$_str,(_$_str_$_2 - _$_str)
_$_str:
        /*0000*/ 	.byte	0x5f, 0x5f, 0x43, 0x55, 0x44, 0x41, 0x5f, 0x46, 0x54, 0x5a, 0x00
	.type		_$_str_$_2,@object
	.size		_$_str_$_2,(.L_1 - _$_str_$_2)
_$_str_$_2:
        /*000b*/ 	.byte	0x5f, 0x5f, 0x43, 0x55, 0x44, 0x41, 0x5f, 0x50, 0x52, 0x45, 0x43, 0x5f, 0x53, 0x51, 0x52, 0x54
        /*001b*/ 	.byte	0x00
.L_1:


//--------------------- .nv.constant0.triton_poi_fused__native_batch_norm_legit_no_training_relu_17 --------------------------
	.section	.nv.constant0.triton_poi_fused__native_batch_norm_legit_no_training_relu_17,"a",@progbits
	.sectionflags	@""
	.align	4
.nv.constant0.triton_poi_fused__native_batch_norm_legit_no_training_relu_17:
	.zero		572
